	.headerflags	@"EF_CUDA_TEXMODE_UNIFIED EF_CUDA_64BIT_ADDRESS EF_CUDA_SM86 EF_CUDA_VIRTUAL_SM(EF_CUDA_SM86)"
	.elftype	@"ET_EXEC"


//--------------------- .nv.info                  --------------------------
	.section	.nv.info,"",@"SHT_CUDA_INFO"
	.align	4


	//----- nvinfo : EIATTR_REGCOUNT
	.align		4
        /*0000*/ 	.byte	0x04, 0x2f
        /*0002*/ 	.short	(.L_2 - .L_1)
	.align		4
.L_1:
        /*0004*/ 	.word	index@(triton_red_fused__to_copy_add_mean_mul_pow_rsqrt_9)
        /*0008*/ 	.word	0x0000001a


	//----- nvinfo : EIATTR_MIN_STACK_SIZE
	.align		4
.L_2:
        /*000c*/ 	.byte	0x04, 0x12
        /*000e*/ 	.short	(.L_4 - .L_3)
	.align		4
.L_3:
        /*0010*/ 	.word	index@(triton_red_fused__to_copy_add_mean_mul_pow_rsqrt_9)
        /*0014*/ 	.word	0x00000000


	//----- nvinfo : EIATTR_FRAME_SIZE
	.align		4
.L_4:
        /*0018*/ 	.byte	0x04, 0x11
        /*001a*/ 	.short	(.L_6 - .L_5)
	.align		4
.L_5:
        /*001c*/ 	.word	index@(triton_red_fused__to_copy_add_mean_mul_pow_rsqrt_9)
        /*0020*/ 	.word	0x00000000


	//----- nvinfo : EIATTR_MIN_STACK_SIZE
	.align		4
.L_6:
        /*0024*/ 	.byte	0x04, 0x12
        /*0026*/ 	.short	(.L_8 - .L_7)
	.align		4
.L_7:
        /*0028*/ 	.word	index@(triton_red_fused__to_copy_add_mean_mul_pow_rsqrt_9)
        /*002c*/ 	.word	0x00000000
.L_8:


//--------------------- .nv.info.triton_red_fused__to_copy_add_mean_mul_pow_rsqrt_9 --------------------------
	.section	.nv.info.triton_red_fused__to_copy_add_mean_mul_pow_rsqrt_9,"",@"SHT_CUDA_INFO"
	.sectionflags	@""
	.align	4


	//----- nvinfo : EIATTR_CUDA_API_VERSION
	.align		4
        /*0000*/ 	.byte	0x04, 0x37
        /*0002*/ 	.short	(.L_10 - .L_9)
.L_9:
        /*0004*/ 	.word	0x0000007c


	//----- nvinfo : EIATTR_SW2861232_WAR
	.align		4
.L_10:
        /*0008*/ 	.byte	0x01, 0x35
	.zero		2


	//----- nvinfo : EIATTR_PARAM_CBANK
	.align		4
        /*000c*/ 	.byte	0x04, 0x0a
        /*000e*/ 	.short	(.L_12 - .L_11)
	.align		4
.L_11:
        /*0010*/ 	.word	index@(.nv.constant0.triton_red_fused__to_copy_add_mean_mul_pow_rsqrt_9)
        /*0014*/ 	.short	0x0160
        /*0016*/ 	.short	0x0030


	//----- nvinfo : EIATTR_CBANK_PARAM_SIZE
	.align		4
.L_12:
        /*0018*/ 	.byte	0x03, 0x19
        /*001a*/ 	.short	0x0030


	//----- nvinfo : EIATTR_KPARAM_INFO
	.align		4
        /*001c*/ 	.byte	0x04, 0x17
        /*001e*/ 	.short	(.L_14 - .L_13)
.L_13:
        /*0020*/ 	.word	0x00000000
        /*0024*/ 	.short	0x0006
        /*0026*/ 	.short	0x0028
        /*0028*/ 	.byte	0x00, 0xf4, 0x21, 0x00


	//----- nvinfo : EIATTR_KPARAM_INFO
	.align		4
.L_14:
        /*002c*/ 	.byte	0x04, 0x17
        /*002e*/ 	.short	(.L_16 - .L_15)
.L_15:
        /*0030*/ 	.word	0x00000000
        /*0034*/ 	.short	0x0005
        /*0036*/ 	.short	0x0024
        /*0038*/ 	.byte	0x00, 0xf0, 0x11, 0x00


	//----- nvinfo : EIATTR_KPARAM_INFO
	.align		4
.L_16:
        /*003c*/ 	.byte	0x04, 0x17
        /*003e*/ 	.short	(.L_18 - .L_17)
.L_17:
        /*0040*/ 	.word	0x00000000
        /*0044*/ 	.short	0x0004
        /*0046*/ 	.short	0x0020
        /*0048*/ 	.byte	0x00, 0xf0, 0x11, 0x00


	//----- nvinfo : EIATTR_KPARAM_INFO
	.align		4
.L_18:
        /*004c*/ 	.byte	0x04, 0x17
        /*004e*/ 	.short	(.L_20 - .L_19)
.L_19:
        /*0050*/ 	.word	0x00000000
        /*0054*/ 	.short	0x0003
        /*0056*/ 	.short	0x0018
        /*0058*/ 	.byte	0x00, 0xf4, 0x21, 0x00


	//----- nvinfo : EIATTR_KPARAM_INFO
	.align		4
.L_20:
        /*005c*/ 	.byte	0x04, 0x17
        /*005e*/ 	.short	(.L_22 - .L_21)
.L_21:
        /*0060*/ 	.word	0x00000000
        /*0064*/ 	.short	0x0002
        /*0066*/ 	.short	0x0010
        /*0068*/ 	.byte	0x00, 0xf4, 0x21, 0x00


	//----- nvinfo : EIATTR_KPARAM_INFO
	.align		4
.L_22:
        /*006c*/ 	.byte	0x04, 0x17
        /*006e*/ 	.short	(.L_24 - .L_23)
.L_23:
        /*0070*/ 	.word	0x00000000
        /*0074*/ 	.short	0x0001
        /*0076*/ 	.short	0x0008
        /*0078*/ 	.byte	0x00, 0xf4, 0x21, 0x00


	//----- nvinfo : EIATTR_KPARAM_INFO
	.align		4
.L_24:
        /*007c*/ 	.byte	0x04, 0x17
        /*007e*/ 	.short	(.L_26 - .L_25)
.L_25:
        /*0080*/ 	.word	0x00000000
        /*0084*/ 	.short	0x0000
        /*0086*/ 	.short	0x0000
        /*0088*/ 	.byte	0x00, 0xf4, 0x21, 0x00


	//----- nvinfo : EIATTR_MAXREG_COUNT
	.align		4
.L_26:
        /*008c*/ 	.byte	0x03, 0x1b
        /*008e*/ 	.short	0x00ff


	//----- nvinfo : EIATTR_COOP_GROUP_MASK_REGIDS
	.align		4
        /*0090*/ 	.byte	0x04, 0x29
        /*0092*/ 	.short	(.L_28 - .L_27)


	//   ....[0]....
.L_27:
        /*0094*/ 	.word	0xffffffff


	//----- nvinfo : EIATTR_COOP_GROUP_INSTR_OFFSETS
	.align		4
.L_28:
        /*0098*/ 	.byte	0x04, 0x28
        /*009a*/ 	.short	(.L_30 - .L_29)


	//   ....[0]....
.L_29:
        /*009c*/ 	.word	0x00000380


	//----- nvinfo : EIATTR_EXIT_INSTR_OFFSETS
	.align		4
.L_30:
        /*00a0*/ 	.byte	0x04, 0x1c
        /*00a2*/ 	.short	(.L_32 - .L_31)


	//   ....[0]....
.L_31:
        /*00a4*/ 	.word	0x000006e0


	//----- nvinfo : EIATTR_REQNTID
	.align		4
.L_32:
        /*00a8*/ 	.byte	0x04, 0x10
        /*00aa*/ 	.short	(.L_34 - .L_33)
.L_33:
        /*00ac*/ 	.word	0x00000080
        /*00b0*/ 	.word	0x00000001
        /*00b4*/ 	.word	0x00000001
.L_34:


//--------------------- .nv.callgraph             --------------------------
	.section	.nv.callgraph,"",@"SHT_CUDA_CALLGRAPH"
	.align	4
	.sectionentsize	8
	.align		4
        /*0000*/ 	.word	0x00000000
	.align		4
        /*0004*/ 	.word	0xffffffff
	.align		4
        /*0008*/ 	.word	0x00000000
	.align		4
        /*000c*/ 	.word	0xfffffffe
	.align		4
        /*0010*/ 	.word	0x00000000
	.align		4
        /*0014*/ 	.word	0xfffffffd
	.align		4
        /*0018*/ 	.word	0x00000000
	.align		4
        /*001c*/ 	.word	0xfffffffc


//--------------------- .nv.rel.action            --------------------------
	.section	.nv.rel.action,"",@"SHT_CUDA_RELOCINFO"
	.align	8
	.sectionentsize	8
        /*0000*/ 	.byte	0x73, 0x00, 0x00, 0x00, 0x00, 0x00, 0x00, 0x00, 0x00, 0x00, 0x00, 0x11, 0x25, 0x00, 0x05, 0x36


//--------------------- .nv.constant4             --------------------------
	.section	.nv.constant4,"a",@progbits
	.align	8
	.align		8
.nv.constant4:
        /*0000*/ 	.dword	_$_str


//--------------------- .nv.constant0.triton_red_fused__to_copy_add_mean_mul_pow_rsqrt_9 --------------------------
	.section	.nv.constant0.triton_red_fused__to_copy_add_mean_mul_pow_rsqrt_9,"a",@progbits
	.sectionflags	@""
	.align	4
.nv.constant0.triton_red_fused__to_copy_add_mean_mul_pow_rsqrt_9:
	.zero		400


//--------------------- .text.triton_red_fused__to_copy_add_mean_mul_pow_rsqrt_9 --------------------------
	.section	.text.triton_red_fused__to_copy_add_mean_mul_pow_rsqrt_9,"ax",@progbits
	.sectioninfo	@"SHI_REGISTERS=26"
	.align	128
        .global         triton_red_fused__to_copy_add_mean_mul_pow_rsqrt_9
        .type           triton_red_fused__to_copy_add_mean_mul_pow_rsqrt_9,@function
        .size           triton_red_fused__to_copy_add_mean_mul_pow_rsqrt_9,(.L_x_3 - triton_red_fused__to_copy_add_mean_mul_pow_rsqrt_9)
        .other          triton_red_fused__to_copy_add_mean_mul_pow_rsqrt_9,@"STO_CUDA_ENTRY STV_DEFAULT"
triton_red_fused__to_copy_add_mean_mul_pow_rsqrt_9:
.text.triton_red_fused__to_copy_add_mean_mul_pow_rsqrt_9:
[----:B------:R-:W-:Y:S02]  /*0000*/  MOV R1, c[0x0][0x28] ;  /* 0x00000a0000017a02 */ /* 0x000fe40000000f00 */
[----:B------:R-:W0:Y:S01]  /*0010*/  S2R R4, SR_TID.X ;  /* 0x0000000000047919 */ /* 0x000e220000002100 */
[----:B------:R-:W1:Y:S01]  /*0020*/  S2UR UR4, SR_CTAID.X ;  /* 0x00000000000479c3 */ /* 0x000e620000002500 */
[----:B------:R-:W-:Y:S01]  /*0030*/  MOV R5, RZ ;  /* 0x000000ff00057202 */ /* 0x000fe20000000f00 */
[----:B------:R-:W-:Y:S01]  /*0040*/  IMAD.MOV.U32 R12, RZ, RZ, RZ ;  /* 0x000000ffff0c7224 */ /* 0x000fe200078e00ff */
[----:B------:R-:W-:Y:S01]  /*0050*/  MOV R13, 0xfffffff8 ;  /* 0xfffffff8000d7802 */ /* 0x000fe20000000f00 */
[----:B------:R-:W-:Y:S01]  /*0060*/  CS2R R14, SRZ ;  /* 0x00000000000e7805 */ /* 0x000fe2000001ff00 */
[----:B0-----:R-:W-:Y:S01]  /*0070*/  SHF.R.U32.HI R0, RZ, 0x1, R4 ;  /* 0x00000001ff007819 */ /* 0x001fe20000011604 */
[----:B-1----:R-:W-:Y:S01]  /*0080*/  USHF.L.U32 UR4, UR4, 0x6, URZ ;  /* 0x0000000604047899 */ /* 0x002fe2000800063f */
[----:B------:R-:W-:Y:S02]  /*0090*/  IMAD.SHL.U32 R2, R4, 0x4, RZ ;  /* 0x0000000404027824 */ /* 0x000fe400078e00ff */
[----:B------:R-:W-:-:S03]  /*00a0*/  SGXT.U32 R0, R0, 0x6 ;  /* 0x000000060000781a */ /* 0x000fc60000000000 */
[----:B------:R-:W-:Y:S02]  /*00b0*/  LOP3.LUT R3, R2, 0x4, RZ, 0xc0, !PT ;  /* 0x0000000402037812 */ /* 0x000fe400078ec0ff */
[----:B------:R-:W-:Y:S01]  /*00c0*/  LOP3.LUT R0, R0, UR4, RZ, 0xfc, !PT ;  /* 0x0000000400007c12 */ /* 0x000fe2000f8efcff */
[----:B------:R-:W-:-:S03]  /*00d0*/  ULDC.64 UR4, c[0x0][0x118] ;  /* 0x0000460000047ab9 */ /* 0x000fc60000000a00 */
[C---:B------:R-:W-:Y:S01]  /*00e0*/  ISETP.GE.AND P1, PT, R0.reuse, 0x200, PT ;  /* 0x000002000000780c */ /* 0x040fe20003f26270 */
[----:B------:R-:W-:Y:S02]  /*00f0*/  IMAD R0, R0, 0x1000, R3 ;  /* 0x0000100000007824 */ /* 0x000fe400078e0203 */
.L_x_0:
[----:B------:R-:W-:Y:S01]  /*0100*/  IADD3 R13, R13, 0x8, RZ ;  /* 0x000000080d0d7810 */ /* 0x000fe20007ffe0ff */
[----:B------:R-:W-:Y:S01]  /*0110*/  CS2R R6, SRZ ;  /* 0x0000000000067805 */ /* 0x000fe2000001ff00 */
[----:B------:R-:W-:Y:S01]  /*0120*/  MOV R10, 0x2 ;  /* 0x00000002000a7802 */ /* 0x000fe20000000f00 */
[----:B------:R-:W-:Y:S01]  /*0130*/  CS2R R2, SRZ ;  /* 0x0000000000027805 */ /* 0x000fe2000001ff00 */
[----:B------:R-:W-:-:S05]  /*0140*/  LOP3.LUT R11, R0, R13, RZ, 0xfc, !PT ;  /* 0x0000000d000b7212 */ /* 0x000fca00078efcff */
[----:B------:R-:W-:-:S04]  /*0150*/  IMAD.WIDE R8, R11, R10, c[0x0][0x160] ;  /* 0x000058000b087625 */ /* 0x000fc800078e020a */
[----:B------:R-:W-:Y:S01]  /*0160*/  IMAD.WIDE R10, R11, R10, c[0x0][0x168] ;  /* 0x00005a000b0a7625 */ /* 0x000fe200078e020a */
[----:B------:R-:W2:Y:S04]  /*0170*/  @!P1 LDG.E.EL.64 R6, [R8.64] ;  /* 0x0000000408069981 */ /* 0x000ea8000c2e1b00 */
[----:B------:R-:W3:Y:S01]  /*0180*/  @!P1 LDG.E.EL.64 R2, [R10.64] ;  /* 0x000000040a029981 */ /* 0x000ee2000c2e1b00 */
[----:B------:R-:W-:Y:S02]  /*0190*/  ISETP.GE.U32.AND P0, PT, R13, 0xff8, PT ;  /* 0x00000ff80d00780c */ /* 0x000fe40003f06070 */
[C---:B--2---:R-:W-:Y:S01]  /*01a0*/  PRMT R16, R6.reuse, 0x7632, R16 ;  /* 0x0000763206107816 */ /* 0x044fe20000000010 */
[----:B------:R-:W-:Y:S01]  /*01b0*/  IMAD.U32 R19, R6, 0x10000, RZ ;  /* 0x0001000006137824 */ /* 0x000fe200078e00ff */
[----:B------:R-:W-:-:S02]  /*01c0*/  SHF.L.U32 R18, R7, 0x10, RZ ;  /* 0x0000001007127819 */ /* 0x000fc400000006ff */
[----:B---3--:R-:W-:Y:S01]  /*01d0*/  PRMT R6, R2, 0x7632, R6 ;  /* 0x0000763202067816 */ /* 0x008fe20000000006 */
[----:B------:R-:W-:Y:S01]  /*01e0*/  IMAD.U32 R21, R16, 0x10000, RZ ;  /* 0x0001000010157824 */ /* 0x000fe200078e00ff */
[----:B------:R-:W-:Y:S01]  /*01f0*/  SHF.L.U32 R17, R3, 0x10, RZ ;  /* 0x0000001003117819 */ /* 0x000fe200000006ff */
[----:B------:R-:W-:Y:S01]  /*0200*/  IMAD.U32 R2, R2, 0x10000, RZ ;  /* 0x0001000002027824 */ /* 0x000fe200078e00ff */
[----:B------:R-:W-:Y:S02]  /*0210*/  SHF.L.U32 R6, R6, 0x10, RZ ;  /* 0x0000001006067819 */ /* 0x000fe400000006ff */
[----:B------:R-:W-:Y:S01]  /*0220*/  PRMT R7, R7, 0x7632, R7 ;  /* 0x0000763207077816 */ /* 0x000fe20000000007 */
[----:B------:R-:W-:Y:S01]  /*0230*/  FADD R2, R19, R2 ;  /* 0x0000000213027221 */ /* 0x000fe20000000000 */
[----:B------:R-:W-:Y:S01]  /*0240*/  PRMT R3, R3, 0x7632, R3 ;  /* 0x0000763203037816 */ /* 0x000fe20000000003 */
[----:B------:R-:W-:Y:S01]  /*0250*/  FADD R9, R21, R6 ;  /* 0x0000000615097221 */ /* 0x000fe20000000000 */
[----:B------:R-:W-:Y:S01]  /*0260*/  FADD R17, R18, R17 ;  /* 0x0000001112117221 */ /* 0x000fe20000000000 */
[----:B------:R-:W-:Y:S01]  /*0270*/  IMAD.U32 R6, R7, 0x10000, RZ ;  /* 0x0001000007067824 */ /* 0x000fe200078e00ff */
[----:B------:R-:W-:Y:S01]  /*0280*/  SHF.L.U32 R3, R3, 0x10, RZ ;  /* 0x0000001003037819 */ /* 0x000fe200000006ff */
[----:B------:R-:W-:Y:S01]  /*0290*/  @!P1 FFMA R5, R2, R2, R5 ;  /* 0x0000000202059223 */ /* 0x000fe20000000005 */
[----:B------:R-:W-:Y:S01]  /*02a0*/  @!P1 FFMA R14, R17, R17, R14 ;  /* 0x00000011110e9223 */ /* 0x000fe2000000000e */
[----:B------:R-:W-:-:S02]  /*02b0*/  @!P1 FFMA R12, R9, R9, R12 ;  /* 0x00000009090c9223 */ /* 0x000fc4000000000c */
[----:B------:R-:W-:-:S04]  /*02c0*/  FADD R6, R6, R3 ;  /* 0x0000000306067221 */ /* 0x000fc80000000000 */
[----:B------:R-:W-:Y:S01]  /*02d0*/  @!P1 FFMA R15, R6, R6, R15 ;  /* 0x00000006060f9223 */ /* 0x000fe2000000000f */
[----:B------:R-:W-:Y:S05]  /*02e0*/  @!P0 BRA `(.L_x_0) ;  /* 0xfffffe1000008947 */ /* 0x000fea000383ffff */
[----:B------:R-:W-:Y:S01]  /*02f0*/  FADD R5, R5, R12 ;  /* 0x0000000c05057221 */ /* 0x000fe20000000000 */
[----:B------:R-:W-:Y:S01]  /*0300*/  IMAD.MOV.U32 R2, RZ, RZ, 0x39800000 ;  /* 0x39800000ff027424 */ /* 0x000fe200078e00ff */
[----:B------:R-:W-:Y:S02]  /*0310*/  LOP3.LUT R6, R4, 0x1, RZ, 0xc0, !PT ;  /* 0x0000000104067812 */ /* 0x000fe400078ec0ff */
[----:B------:R-:W-:Y:S01]  /*0320*/  FADD R14, R14, R5 ;  /* 0x000000050e0e7221 */ /* 0x000fe20000000000 */
[----:B------:R-:W-:Y:S01]  /*0330*/  MOV R7, 0x8 ;  /* 0x0000000800077802 */ /* 0x000fe20000000f00 */
[----:B------:R-:W-:Y:S01]  /*0340*/  IMAD.MOV.U32 R5, RZ, RZ, -0x8 ;  /* 0xfffffff8ff057424 */ /* 0x000fe200078e00ff */
[----:B------:R-:W-:Y:S01]  /*0350*/  MOV R8, 0xffffffff ;  /* 0xffffffff00087802 */ /* 0x000fe20000000f00 */
[----:B------:R-:W-:Y:S02]  /*0360*/  FADD R14, R15, R14 ;  /* 0x0000000e0f0e7221 */ /* 0x000fe40000000000 */
[----:B------:R-:W-:-:S03]  /*0370*/  IMAD.WIDE.U32 R6, R6, R7, c[0x0][0x170] ;  /* 0x00005c0006067625 */ /* 0x000fc600078e0007 */
[----:B------:R-:W0:Y:S02]  /*0380*/  SHFL.BFLY PT, R3, R14, 0x1, 0x1f ;  /* 0x0c201f000e037f89 */ /* 0x000e2400000e0000 */
[----:B0-----:R-:W-:-:S04]  /*0390*/  FADD R3, R14, R3 ;  /* 0x000000030e037221 */ /* 0x001fc80000000000 */
[----:B------:R-:W-:-:S04]  /*03a0*/  FFMA R3, R3, R2, 9.9999999747524270788e-07 ;  /* 0x358637bd03037423 */ /* 0x000fc80000000002 */
[----:B------:R0:W1:Y:S03]  /*03b0*/  MUFU.RSQ R4, R3 ;  /* 0x0000000300047308 */ /* 0x0000660000001400 */
.L_x_1:
[----:B------:R-:W-:Y:S01]  /*03c0*/  IADD3 R5, P0, R5, 0x8, RZ ;  /* 0x0000000805057810 */ /* 0x000fe20007f1e0ff */
[----:B------:R-:W-:Y:S01]  /*03d0*/  IMAD.MOV.U32 R9, RZ, RZ, 0x2 ;  /* 0x00000002ff097424 */ /* 0x000fe200078e00ff */
[----:B------:R-:W-:Y:S01]  /*03e0*/  CS2R R18, SRZ ;  /* 0x0000000000127805 */ /* 0x000fe2000001ff00 */
[----:B------:R-:W-:Y:S01]  /*03f0*/  CS2R R12, SRZ ;  /* 0x00000000000c7805 */ /* 0x000fe2000001ff00 */
[----:B0-----:R-:W-:Y:S01]  /*0400*/  LOP3.LUT R10, R0, R5, RZ, 0xfc, !PT ;  /* 0x00000005000a7212 */ /* 0x001fe200078efcff */
[----:B0-----:R0:W2:Y:S04]  /*0410*/  LDG.E.EL.64 R2, [R6.64] ;  /* 0x0000000406027981 */ /* 0x0010a8000c2e1b00 */
[----:B------:R-:W-:-:S04]  /*0420*/  IMAD.WIDE R14, R10, R9, c[0x0][0x160] ;  /* 0x000058000a0e7625 */ /* 0x000fc800078e0209 */
[----:B------:R-:W-:Y:S01]  /*0430*/  IMAD.WIDE R16, R10, R9, c[0x0][0x168] ;  /* 0x00005a000a107625 */ /* 0x000fe200078e0209 */
[----:B------:R-:W3:Y:S04]  /*0440*/  @!P1 LDG.E.EF.64 R18, [R14.64] ;  /* 0x000000040e129981 */ /* 0x000ee8000c0e1b00 */
[----:B------:R-:W4:Y:S01]  /*0450*/  @!P1 LDG.E.EF.64 R12, [R16.64] ;  /* 0x00000004100c9981 */ /* 0x000f22000c0e1b00 */
[----:B------:R-:W-:Y:S02]  /*0460*/  IADD3.X R8, RZ, R8, RZ, P0, !PT ;  /* 0x00000008ff087210 */ /* 0x000fe400007fe4ff */
[----:B------:R-:W-:-:S04]  /*0470*/  ISETP.GE.U32.AND P0, PT, R5, 0xff8, PT ;  /* 0x00000ff80500780c */ /* 0x000fc80003f06070 */
[----:B------:R-:W-:Y:S02]  /*0480*/  ISETP.GE.U32.AND.EX P0, PT, R8, RZ, PT, P0 ;  /* 0x000000ff0800720c */ /* 0x000fe40003f06100 */
[----:B0-----:R-:W-:-:S04]  /*0490*/  IADD3 R6, P2, R6, 0x10, RZ ;  /* 0x0000001006067810 */ /* 0x001fc80007f5e0ff */
[----:B------:R-:W-:Y:S02]  /*04a0*/  IADD3.X R7, RZ, R7, RZ, P2, !PT ;  /* 0x00000007ff077210 */ /* 0x000fe400017fe4ff */
[C---:B---3--:R-:W-:Y:S02]  /*04b0*/  PRMT R20, R19.reuse, 0x7632, R20 ;  /* 0x0000763213147816 */ /* 0x048fe40000000014 */
[----:B------:R-:W-:Y:S02]  /*04c0*/  SHF.L.U32 R22, R19, 0x10, RZ ;  /* 0x0000001013167819 */ /* 0x000fe400000006ff */
[----:B------:R-:W-:Y:S02]  /*04d0*/  PRMT R11, R18, 0x7632, R11 ;  /* 0x00007632120b7816 */ /* 0x000fe4000000000b */
[C---:B----4-:R-:W-:Y:S01]  /*04e0*/  PRMT R19, R12.reuse, 0x7632, R19 ;  /* 0x000076320c137816 */ /* 0x050fe20000000013 */
[----:B------:R-:W-:Y:S01]  /*04f0*/  IMAD.U32 R21, R12, 0x10000, RZ ;  /* 0x000100000c157824 */ /* 0x000fe200078e00ff */
[----:B------:R-:W-:-:S02]  /*0500*/  PRMT R23, R13, 0x7632, R23 ;  /* 0x000076320d177816 */ /* 0x000fc40000000017 */
[----:B------:R-:W-:Y:S02]  /*0510*/  SHF.L.U32 R13, R13, 0x10, RZ ;  /* 0x000000100d0d7819 */ /* 0x000fe400000006ff */
[----:B------:R-:W-:Y:S02]  /*0520*/  SHF.L.U32 R11, R11, 0x10, RZ ;  /* 0x000000100b0b7819 */ /* 0x000fe400000006ff */
[----:B------:R-:W-:Y:S01]  /*0530*/  SHF.L.U32 R12, R19, 0x10, RZ ;  /* 0x00000010130c7819 */ /* 0x000fe200000006ff */
[----:B------:R-:W-:Y:S01]  /*0540*/  FADD R15, R22, R13 ;  /* 0x0000000d160f7221 */ /* 0x000fe20000000000 */
[----:B------:R-:W-:Y:S01]  /*0550*/  SHF.L.U32 R18, R18, 0x10, RZ ;  /* 0x0000001012127819 */ /* 0x000fe200000006ff */
[----:B------:R-:W-:Y:S01]  /*0560*/  IMAD.U32 R20, R20, 0x10000, RZ ;  /* 0x0001000014147824 */ /* 0x000fe200078e00ff */
[----:B------:R-:W-:Y:S01]  /*0570*/  SHF.L.U32 R23, R23, 0x10, RZ ;  /* 0x0000001017177819 */ /* 0x000fe200000006ff */
[--C-:B------:R-:W-:Y:S01]  /*0580*/  FADD R13, R11, R12.reuse ;  /* 0x0000000c0b0d7221 */ /* 0x100fe20000000000 */
[C---:B--2---:R-:W-:Y:S01]  /*0590*/  PRMT R12, R3.reuse, 0x7632, R12 ;  /* 0x00007632030c7816 */ /* 0x044fe2000000000c */
[----:B------:R-:W-:Y:S01]  /*05a0*/  FADD R21, R18, R21 ;  /* 0x0000001512157221 */ /* 0x000fe20000000000 */
[----:B------:R-:W-:Y:S01]  /*05b0*/  PRMT R11, R2, 0x7632, R11 ;  /* 0x00007632020b7816 */ /* 0x000fe2000000000b */
[----:B------:R-:W-:Y:S01]  /*05c0*/  FADD R23, R20, R23 ;  /* 0x0000001714177221 */ /* 0x000fe20000000000 */
[----:B------:R-:W-:Y:S01]  /*05d0*/  SHF.L.U32 R14, R3, 0x10, RZ ;  /* 0x00000010030e7819 */ /* 0x000fe200000006ff */
[----:B------:R-:W-:Y:S01]  /*05e0*/  IMAD.U32 R3, R12, 0x10000, RZ ;  /* 0x000100000c037824 */ /* 0x000fe200078e00ff */
[----:B------:R-:W-:Y:S01]  /*05f0*/  SHF.L.U32 R11, R11, 0x10, RZ ;  /* 0x000000100b0b7819 */ /* 0x000fe200000006ff */
[----:B------:R-:W-:Y:S01]  /*0600*/  IMAD.U32 R2, R2, 0x10000, RZ ;  /* 0x0001000002027824 */ /* 0x000fe200078e00ff */
[C---:B-1----:R-:W-:Y:S01]  /*0610*/  FMUL R21, R4.reuse, R21 ;  /* 0x0000001504157220 */ /* 0x042fe20000400000 */
[C---:B------:R-:W-:Y:S01]  /*0620*/  FMUL R12, R4.reuse, R13 ;  /* 0x0000000d040c7220 */ /* 0x040fe20000400000 */
[C---:B------:R-:W-:Y:S01]  /*0630*/  FMUL R15, R4.reuse, R15 ;  /* 0x0000000f040f7220 */ /* 0x040fe20000400000 */
[----:B------:R-:W-:Y:S01]  /*0640*/  FMUL R16, R4, R23 ;  /* 0x0000001704107220 */ /* 0x000fe20000400000 */
[----:B------:R-:W-:Y:S01]  /*0650*/  FMUL R2, R2, R21 ;  /* 0x0000001502027220 */ /* 0x000fe20000400000 */
[----:B------:R-:W-:Y:S01]  /*0660*/  FMUL R11, R11, R12 ;  /* 0x0000000c0b0b7220 */ /* 0x000fe20000400000 */
[----:B------:R-:W-:Y:S01]  /*0670*/  FMUL R14, R14, R15 ;  /* 0x0000000f0e0e7220 */ /* 0x000fe20000400000 */
[----:B------:R-:W-:-:S03]  /*0680*/  FMUL R3, R3, R16 ;  /* 0x0000001003037220 */ /* 0x000fc60000400000 */
[----:B------:R-:W-:Y:S01]  /*0690*/  F2FP.BF16.PACK_AB R2, R11, R2 ;  /* 0x000000020b02723e */ /* 0x000fe200000010ff */
[----:B------:R-:W-:Y:S01]  /*06a0*/  IMAD.WIDE R10, R10, R9, c[0x0][0x178] ;  /* 0x00005e000a0a7625 */ /* 0x000fe200078e0209 */
[----:B------:R-:W-:-:S05]  /*06b0*/  F2FP.BF16.PACK_AB R3, R3, R14 ;  /* 0x0000000e0303723e */ /* 0x000fca00000010ff */
[----:B------:R0:W-:Y:S01]  /*06c0*/  @!P1 STG.E.64 [R10.64], R2 ;  /* 0x000000020a009986 */ /* 0x0001e2000c101b04 */
[----:B------:R-:W-:Y:S05]  /*06d0*/  @!P0 BRA `(.L_x_1) ;  /* 0xfffffce000008947 */ /* 0x000fea000383ffff */
[----:B------:R-:W-:Y:S05]  /*06e0*/  EXIT ;  /* 0x000000000000794d */ /* 0x000fea0003800000 */
.L_x_2:
[----:B------:R-:W-:-:S00]  /*06f0*/  BRA `(.L_x_2) ;  /* 0xfffffff000007947 */ /* 0x000fc0000383ffff */
[----:B------:R-:W-:-:S00]  /*0700*/  NOP ;  /* 0x0000000000007918 */ /* 0x000fc00000000000 */
[----:B------:R-:W-:-:S00]  /*0710*/  NOP ;  /* 0x0000000000007918 */ /* 0x000fc00000000000 */
[----:B------:R-:W-:-:S00]  /*0720*/  NOP ;  /* 0x0000000000007918 */ /* 0x000fc00000000000 */
[----:B------:R-:W-:-:S00]  /*0730*/  NOP ;  /* 0x0000000000007918 */ /* 0x000fc00000000000 */
[----:B------:R-:W-:-:S00]  /*0740*/  NOP ;  /* 0x0000000000007918 */ /* 0x000fc00000000000 */
[----:B------:R-:W-:-:S00]  /*0750*/  NOP ;  /* 0x0000000000007918 */ /* 0x000fc00000000000 */
[----:B------:R-:W-:-:S00]  /*0760*/  NOP ;  /* 0x0000000000007918 */ /* 0x000fc00000000000 */
[----:B------:R-:W-:-:S00]  /*0770*/  NOP ;  /* 0x0000000000007918 */ /* 0x000fc00000000000 */
.L_x_3:


//--------------------- .nv.global.init           --------------------------
	.section	.nv.global.init,"aw",@progbits
.nv.global.init:
	.type		_$_str,@object
	.size		_$_str,(.L_0 - _$_str)
_$_str:
        /*0000*/ 	.byte	0x5f, 0x5f, 0x43, 0x55, 0x44, 0x41, 0x5f, 0x46, 0x54, 0x5a, 0x00
.L_0:
